	.headerflags	@"EF_CUDA_TEXMODE_UNIFIED EF_CUDA_64BIT_ADDRESS EF_CUDA_ACCELERATORS EF_CUDA_SM90 EF_CUDA_VIRTUAL_SM(EF_CUDA_SM90)"
	.elftype	@"ET_EXEC"


//--------------------- .nv.info                  --------------------------
	.section	.nv.info,"",@"SHT_CUDA_INFO"
	.align	4


	//----- nvinfo : EIATTR_REGCOUNT
	.align		4
        /*0000*/ 	.byte	0x04, 0x2f
        /*0002*/ 	.short	(.L_1 - .L_0)
	.align		4
.L_0:
        /*0004*/ 	.word	index@(triton_poi_fused__to_copy_34)
        /*0008*/ 	.word	0x00000009


	//----- nvinfo : EIATTR_MIN_STACK_SIZE
	.align		4
.L_1:
        /*000c*/ 	.byte	0x04, 0x12
        /*000e*/ 	.short	(.L_3 - .L_2)
	.align		4
.L_2:
        /*0010*/ 	.word	index@(triton_poi_fused__to_copy_34)
        /*0014*/ 	.word	0x00000000


	//----- nvinfo : EIATTR_FRAME_SIZE
	.align		4
.L_3:
        /*0018*/ 	.byte	0x04, 0x11
        /*001a*/ 	.short	(.L_5 - .L_4)
	.align		4
.L_4:
        /*001c*/ 	.word	index@(triton_poi_fused__to_copy_34)
        /*0020*/ 	.word	0x00000000


	//----- nvinfo : EIATTR_MIN_STACK_SIZE
	.align		4
.L_5:
        /*0024*/ 	.byte	0x04, 0x12
        /*0026*/ 	.short	(.L_7 - .L_6)
	.align		4
.L_6:
        /*0028*/ 	.word	index@(triton_poi_fused__to_copy_34)
        /*002c*/ 	.word	0x00000000
.L_7:


//--------------------- .nv.info.triton_poi_fused__to_copy_34 --------------------------
	.section	.nv.info.triton_poi_fused__to_copy_34,"",@"SHT_CUDA_INFO"
	.sectionflags	@""
	.align	4


	//----- nvinfo : EIATTR_CUDA_API_VERSION
	.align		4
        /*0000*/ 	.byte	0x04, 0x37
        /*0002*/ 	.short	(.L_9 - .L_8)
.L_8:
        /*0004*/ 	.word	0x0000007c


	//----- nvinfo : EIATTR_KPARAM_INFO
	.align		4
.L_9:
        /*0008*/ 	.byte	0x04, 0x17
        /*000a*/ 	.short	(.L_11 - .L_10)
.L_10:
        /*000c*/ 	.word	0x00000000
        /*0010*/ 	.short	0x0001
        /*0012*/ 	.short	0x0008
        /*0014*/ 	.byte	0x00, 0xf0, 0x11, 0x00


	//----- nvinfo : EIATTR_KPARAM_INFO
	.align		4
.L_11:
        /*0018*/ 	.byte	0x04, 0x17
        /*001a*/ 	.short	(.L_13 - .L_12)
.L_12:
        /*001c*/ 	.word	0x00000000
        /*0020*/ 	.short	0x0000
        /*0022*/ 	.short	0x0000
        /*0024*/ 	.byte	0x00, 0xf4, 0x21, 0x00


	//----- nvinfo : EIATTR_SPARSE_MMA_MASK
	.align		4
.L_13:
        /*0028*/ 	.byte	0x03, 0x50
        /*002a*/ 	.short	0x0000


	//----- nvinfo : EIATTR_MAXREG_COUNT
	.align		4
        /*002c*/ 	.byte	0x03, 0x1b
        /*002e*/ 	.short	0x00ff


	//----- nvinfo : EIATTR_EXIT_INSTR_OFFSETS
	.align		4
        /*0030*/ 	.byte	0x04, 0x1c
        /*0032*/ 	.short	(.L_15 - .L_14)


	//   ....[0]....
.L_14:
        /*0034*/ 	.word	0x000000e0


	//   ....[1]....
        /*0038*/ 	.word	0x00000110


	//----- nvinfo : EIATTR_REQNTID
	.align		4
.L_15:
        /*003c*/ 	.byte	0x04, 0x10
        /*003e*/ 	.short	(.L_17 - .L_16)
.L_16:
        /*0040*/ 	.word	0x00000020
        /*0044*/ 	.word	0x00000001
        /*0048*/ 	.word	0x00000001


	//----- nvinfo : EIATTR_CBANK_PARAM_SIZE
	.align		4
.L_17:
        /*004c*/ 	.byte	0x03, 0x19
        /*004e*/ 	.short	0x000c


	//----- nvinfo : EIATTR_PARAM_CBANK
	.align		4
        /*0050*/ 	.byte	0x04, 0x0a
        /*0052*/ 	.short	(.L_19 - .L_18)
	.align		4
.L_18:
        /*0054*/ 	.word	index@(.nv.constant0.triton_poi_fused__to_copy_34)
        /*0058*/ 	.short	0x0210
        /*005a*/ 	.short	0x000c


	//----- nvinfo : EIATTR_SW_WAR
	.align		4
.L_19:
        /*005c*/ 	.byte	0x04, 0x36
        /*005e*/ 	.short	(.L_21 - .L_20)
.L_20:
        /*0060*/ 	.word	0x00000008
.L_21:


//--------------------- .nv.callgraph             --------------------------
	.section	.nv.callgraph,"",@"SHT_CUDA_CALLGRAPH"
	.align	4
	.sectionentsize	8
	.align		4
        /*0000*/ 	.word	0x00000000
	.align		4
        /*0004*/ 	.word	0xffffffff
	.align		4
        /*0008*/ 	.word	0x00000000
	.align		4
        /*000c*/ 	.word	0xfffffffe
	.align		4
        /*0010*/ 	.word	0x00000000
	.align		4
        /*0014*/ 	.word	0xfffffffd
	.align		4
        /*0018*/ 	.word	0x00000000
	.align		4
        /*001c*/ 	.word	0xfffffffc


//--------------------- .text.triton_poi_fused__to_copy_34 --------------------------
	.section	.text.triton_poi_fused__to_copy_34,"ax",@progbits
	.align	128
        .global         triton_poi_fused__to_copy_34
        .type           triton_poi_fused__to_copy_34,@function
        .size           triton_poi_fused__to_copy_34,(.L_x_1 - triton_poi_fused__to_copy_34)
        .other          triton_poi_fused__to_copy_34,@"STO_CUDA_ENTRY STV_DEFAULT"
triton_poi_fused__to_copy_34:
.text.triton_poi_fused__to_copy_34:
[----:B------:R-:W0:Y:S02]  /*0000*/  LDC R1, c[0x0][0x28] ;  /* 0x00000a00ff017b82 */ /* 0x000e240000000800 */
[----:B------:R-:W1:Y:S01]  /*0010*/  S2R R6, SR_TID.X ;  /* 0x0000000000067919 */ /* 0x000e620000002100 */
[----:B------:R-:W2:Y:S01]  /*0020*/  LDC.64 R2, c[0x0][0x210] ;  /* 0x00008400ff027b82 */ /* 0x000ea20000000a00 */
[----:B------:R-:W3:Y:S01]  /*0030*/  S2R R5, SR_CTAID.X ;  /* 0x0000000000057919 */ /* 0x000ee20000002500 */
[C---:B-1----:R-:W-:Y:S02]  /*0040*/  LOP3.LUT R0, R6.reuse, 0x7, RZ, 0xc0, !PT ;  /* 0x0000000706007812 */ /* 0x042fe400078ec0ff */
[----:B------:R-:W-:-:S03]  /*0050*/  LOP3.LUT P0, RZ, R6, 0x18, RZ, 0xc0, !PT ;  /* 0x0000001806ff7812 */ /* 0x000fc6000780c0ff */
[----:B---3--:R-:W-:-:S04]  /*0060*/  IMAD R5, R5, 0x8, R0 ;  /* 0x0000000805057824 */ /* 0x008fc800078e0200 */
[C---:B--2---:R-:W-:Y:S01]  /*0070*/  IMAD.WIDE R2, R5.reuse, 0x8, R2 ;  /* 0x0000000805027825 */ /* 0x044fe200078e0202 */
[----:B------:R-:W-:Y:S02]  /*0080*/  I2FP.F32.S32 R0, R5 ;  /* 0x0000000500007245 */ /* 0x000fe40000201400 */
[----:B------:R-:W-:-:S03]  /*0090*/  ISETP.LT.AND P0, PT, R5, 0x8, !P0 ;  /* 0x000000080500780c */ /* 0x000fc60004701270 */
[----:B------:R-:W-:-:S05]  /*00a0*/  FMUL R0, R0, 0.14285714924335479736 ;  /* 0x3e12492500007820 */ /* 0x000fca0000400000 */
[----:B------:R-:W-:-:S04]  /*00b0*/  FMNMX R0, RZ, R0, !PT ;  /* 0x00000000ff007209 */ /* 0x000fc80007800000 */
[----:B------:R-:W1:Y:S02]  /*00c0*/  F2I.TRUNC.NTZ R4, R0 ;  /* 0x0000000000047305 */ /* 0x000e64000020f100 */
[----:B-1----:R-:W-:Y:S01]  /*00d0*/  SHF.R.S32.HI R5, RZ, 0x1f, R4 ;  /* 0x0000001fff057819 */ /* 0x002fe20000011404 */
[----:B------:R-:W-:Y:S06]  /*00e0*/  @!P0 EXIT ;  /* 0x000000000000894d */ /* 0x000fec0003800000 */
[----:B------:R-:W-:Y:S02]  /*00f0*/  ULDC.64 UR4, c[0x0][0x208] ;  /* 0x0000820000047ab9 */ /* 0x000fe40000000a00 */
[----:B------:R-:W-:Y:S01]  /*0100*/  STG.E.64 desc[UR4][R2.64], R4 ;  /* 0x0000000402007986 */ /* 0x000fe2000c101b04 */
[----:B------:R-:W-:Y:S05]  /*0110*/  EXIT ;  /* 0x000000000000794d */ /* 0x000fea0003800000 */
.L_x_0:
[----:B------:R-:W-:-:S00]  /*0120*/  BRA `(.L_x_0) ;  /* 0xfffffffc00fc7947 */ /* 0x000fc0000383ffff */
[----:B------:R-:W-:-:S00]  /*0130*/  NOP ;  /* 0x0000000000007918 */ /* 0x000fc00000000000 */
        /* <DEDUP_REMOVED lines=12> */
.L_x_1:


//--------------------- .nv.constant0.triton_poi_fused__to_copy_34 --------------------------
	.section	.nv.constant0.triton_poi_fused__to_copy_34,"a",@progbits
	.sectionflags	@""
	.align	4
.nv.constant0.triton_poi_fused__to_copy_34:
	.zero		540
